//
// Generated by NVIDIA NVVM Compiler
//
// Compiler Build ID: CL-36424714
// Cuda compilation tools, release 13.0, V13.0.88
// Based on NVVM 20.0.0
//

.version 9.0
.target sm_100
.address_size 64

	// .globl	_Z4add1Pdd

.visible .entry _Z4add1Pdd(
	.param .u64 .ptr .align 1 _Z4add1Pdd_param_0,
	.param .f64 _Z4add1Pdd_param_1
)
{
	.reg .b64 	%rd<3>;
	.reg .b64 	%fd<4>;

	ld.param.u64 	%rd1, [_Z4add1Pdd_param_0];
	ld.param.f64 	%fd1, [_Z4add1Pdd_param_1];
	cvta.to.global.u64 	%rd2, %rd1;
	ld.global.f64 	%fd2, [%rd2];
	add.f64 	%fd3, %fd1, %fd2;
	st.global.f64 	[%rd2], %fd3;
	ret;

}


// ===== COMPILED SASS (sm_100) =====

	.target	sm_100

	.elftype	@"ET_EXEC"


//--------------------- .note.nv.tkinfo           --------------------------
	.section	.note.nv.tkinfo,"",@"SHT_NOTE"
	.sectionflags	@"SHF_NOTE_NV_TKINFO"
	.tkinfo
        /*0018*/ 	.word	0x00000002
        /*0030*/ 	.string	""
        /*0030*/ 	.string	"ptxas"
        /*0030*/ 	.string	"Cuda compilation tools, release 13.0, V13.0.88"
        /*0030*/ 	.string	"Build cuda_13.0.r13.0/compiler.36424714_0"
        /*0030*/ 	.string	"-arch sm_100 -m 64 "



//--------------------- .note.nv.cuinfo           --------------------------
	.section	.note.nv.cuinfo,"",@"SHT_NOTE"
	.sectionflags	@"SHF_NOTE_NV_CUINFO"
        /*0018*/ 	.short	0x0002
        /*001a*/ 	.short	0x0064
        /*001c*/ 	.short	0x0082
	.zero		2


//--------------------- .nv.info                  --------------------------
	.section	.nv.info,"",@"SHT_CUDA_INFO"
	.align	4


	//----- nvinfo : EIATTR_REGCOUNT
	.align		4
        /*0000*/ 	.byte	0x04, 0x2f
        /*0002*/ 	.short	(.L_1 - .L_0)
	.align		4
.L_0:
        /*0004*/ 	.word	index@(_Z4add1Pdd)
        /*0008*/ 	.word	0x00000008


	//----- nvinfo : EIATTR_FRAME_SIZE
	.align		4
.L_1:
        /*000c*/ 	.byte	0x04, 0x11
        /*000e*/ 	.short	(.L_3 - .L_2)
	.align		4
.L_2:
        /*0010*/ 	.word	index@(_Z4add1Pdd)
        /*0014*/ 	.word	0x00000000


	//----- nvinfo : EIATTR_MIN_STACK_SIZE
	.align		4
.L_3:
        /*0018*/ 	.byte	0x04, 0x12
        /*001a*/ 	.short	(.L_5 - .L_4)
	.align		4
.L_4:
        /*001c*/ 	.word	index@(_Z4add1Pdd)
        /*0020*/ 	.word	0x00000000
.L_5:


//--------------------- .nv.compat                --------------------------
	.section	.nv.compat,"",@"SHT_CUDA_COMPAT_INFO"
	.align	4
        /*0000*/ 	.byte	0x02, 0x09, 0x00, 0x00, 0x02, 0x02, 0x01, 0x00, 0x02, 0x05, 0x05, 0x00, 0x03, 0x07, 0x01, 0x01
        /*0010*/ 	.byte	0x02, 0x03, 0x00, 0x00, 0x02, 0x06, 0x01, 0x00, 0x04, 0x0b, 0x08, 0x00, 0x01, 0x00, 0x00, 0x00
        /*0020*/ 	.byte	0x00, 0x00, 0x00, 0x00


//--------------------- .nv.info._Z4add1Pdd       --------------------------
	.section	.nv.info._Z4add1Pdd,"",@"SHT_CUDA_INFO"
	.sectionflags	@""
	.align	4


	//----- nvinfo : EIATTR_CUDA_API_VERSION
	.align		4
        /*0000*/ 	.byte	0x04, 0x37
        /*0002*/ 	.short	(.L_7 - .L_6)
.L_6:
        /*0004*/ 	.word	0x00000082


	//----- nvinfo : EIATTR_KPARAM_INFO
	.align		4
.L_7:
        /*0008*/ 	.byte	0x04, 0x17
        /*000a*/ 	.short	(.L_9 - .L_8)
.L_8:
        /*000c*/ 	.word	0x00000000
        /*0010*/ 	.short	0x0001
        /*0012*/ 	.short	0x0008
        /*0014*/ 	.byte	0x00, 0xf0, 0x21, 0x00


	//----- nvinfo : EIATTR_KPARAM_INFO
	.align		4
.L_9:
        /*0018*/ 	.byte	0x04, 0x17
        /*001a*/ 	.short	(.L_11 - .L_10)
.L_10:
        /*001c*/ 	.word	0x00000000
        /*0020*/ 	.short	0x0000
        /*0022*/ 	.short	0x0000
        /*0024*/ 	.byte	0x00, 0xf5, 0x21, 0x00


	//----- nvinfo : EIATTR_SPARSE_MMA_MASK
	.align		4
.L_11:
        /*0028*/ 	.byte	0x03, 0x50
        /*002a*/ 	.short	0x0000


	//----- nvinfo : EIATTR_MAXREG_COUNT
	.align		4
        /*002c*/ 	.byte	0x03, 0x1b
        /*002e*/ 	.short	0x00ff


	//----- nvinfo : EIATTR_MERCURY_ISA_VERSION
	.align		4
        /*0030*/ 	.byte	0x03, 0x5f
        /*0032*/ 	.short	0x0101


	//----- nvinfo : EIATTR_VRC_CTA_INIT_COUNT
	.align		4
        /*0034*/ 	.byte	0x02, 0x4a
	.zero		1
	.zero		1


	//----- nvinfo : EIATTR_EXIT_INSTR_OFFSETS
	.align		4
        /*0038*/ 	.byte	0x04, 0x1c
        /*003a*/ 	.short	(.L_13 - .L_12)


	//   ....[0]....
.L_12:
        /*003c*/ 	.word	0x00000070


	//----- nvinfo : EIATTR_CBANK_PARAM_SIZE
	.align		4
.L_13:
        /*0040*/ 	.byte	0x03, 0x19
        /*0042*/ 	.short	0x0010


	//----- nvinfo : EIATTR_PARAM_CBANK
	.align		4
        /*0044*/ 	.byte	0x04, 0x0a
        /*0046*/ 	.short	(.L_15 - .L_14)
	.align		4
.L_14:
        /*0048*/ 	.word	index@(.nv.constant0._Z4add1Pdd)
        /*004c*/ 	.short	0x0380
        /*004e*/ 	.short	0x0010


	//----- nvinfo : EIATTR_SW_WAR
	.align		4
.L_15:
        /*0050*/ 	.byte	0x04, 0x36
        /*0052*/ 	.short	(.L_17 - .L_16)
.L_16:
        /*0054*/ 	.word	0x00000008
.L_17:


//--------------------- .nv.callgraph             --------------------------
	.section	.nv.callgraph,"",@"SHT_CUDA_CALLGRAPH"
	.align	4
	.sectionentsize	8
	.align		4
        /*0000*/ 	.word	0x00000000
	.align		4
        /*0004*/ 	.word	0xffffffff
	.align		4
        /*0008*/ 	.word	0x00000000
	.align		4
        /*000c*/ 	.word	0xfffffffe
	.align		4
        /*0010*/ 	.word	0x00000000
	.align		4
        /*0014*/ 	.word	0xfffffffd
	.align		4
        /*0018*/ 	.word	0x00000000
	.align		4
        /*001c*/ 	.word	0xfffffffc


//--------------------- .text._Z4add1Pdd          --------------------------
	.section	.text._Z4add1Pdd,"ax",@progbits
	.align	128
        .global         _Z4add1Pdd
        .type           _Z4add1Pdd,@function
        .size           _Z4add1Pdd,(.L_x_1 - _Z4add1Pdd)
        .other          _Z4add1Pdd,@"STO_CUDA_ENTRY STV_DEFAULT"
_Z4add1Pdd:
.text._Z4add1Pdd:
[----:B------:R-:W-:Y:S08]  /*0000*/  LDC R1, c[0x0][0x37c] ;  /* 0x0000df00ff017b82 */ /* 0x000ff00000000800 */
[----:B------:R-:W0:Y:S01]  /*0010*/  LDC.64 R2, c[0x0][0x380] ;  /* 0x0000e000ff027b82 */ /* 0x000e220000000a00 */
[----:B------:R-:W0:Y:S01]  /*0020*/  LDCU.64 UR4, c[0x0][0x358] ;  /* 0x00006b00ff0477ac */ /* 0x000e220008000a00 */
[----:B------:R-:W1:Y:S01]  /*0030*/  LDCU.64 UR6, c[0x0][0x388] ;  /* 0x00007100ff0677ac */ /* 0x000e620008000a00 */
[----:B0-----:R-:W1:Y:S02]  /*0040*/  LDG.E.64 R4, desc[UR4][R2.64] ;  /* 0x0000000402047981 */ /* 0x001e64000c1e1b00 */
[----:B-1----:R-:W-:-:S07]  /*0050*/  DADD R4, R4, UR6 ;  /* 0x0000000604047e29 */ /* 0x002fce0008000000 */
[----:B------:R-:W-:Y:S01]  /*0060*/  STG.E.64 desc[UR4][R2.64], R4 ;  /* 0x0000000402007986 */ /* 0x000fe2000c101b04 */
[----:B------:R-:W-:Y:S05]  /*0070*/  EXIT ;  /* 0x000000000000794d */ /* 0x000fea0003800000 */
.L_x_0:
[----:B------:R-:W-:-:S00]  /*0080*/  BRA `(.L_x_0) ;  /* 0xfffffffc00fc7947 */ /* 0x000fc0000383ffff */
[----:B------:R-:W-:-:S00]  /*0090*/  NOP ;  /* 0x0000000000007918 */ /* 0x000fc00000000000 */
        /* <DEDUP_REMOVED lines=14> */
.L_x_1:


//--------------------- .nv.shared.reserved.0     --------------------------
	.section	.nv.shared.reserved.0,"aw",@nobits
	.weak		__nv_reservedSMEM_offset_0_alias
	.size		__nv_reservedSMEM_offset_0_alias, 0, 64
	.other		__nv_reservedSMEM_offset_0_alias,@"STO_CUDA_RESERVED_SHARED STV_DEFAULT"
__nv_reservedSMEM_offset_0_alias:
	.zero		0
	.zero		64


//--------------------- .nv.constant0._Z4add1Pdd  --------------------------
	.section	.nv.constant0._Z4add1Pdd,"a",@progbits
	.sectionflags	@""
	.align	4
.nv.constant0._Z4add1Pdd:
	.zero		912


//--------------------- SYMBOLS --------------------------

	.type		.nv.reservedSmem.offset0,@object
	.size		.nv.reservedSmem.offset0,0x4
